//
// Generated by NVIDIA NVVM Compiler
//
// Compiler Build ID: CL-36424714
// Cuda compilation tools, release 13.0, V13.0.88
// Based on NVVM 20.0.0
//

.version 9.0
.target sm_100
.address_size 64

	// .globl	_Z6invertPiS_ii

.visible .entry _Z6invertPiS_ii(
	.param .u64 .ptr .align 1 _Z6invertPiS_ii_param_0,
	.param .u64 .ptr .align 1 _Z6invertPiS_ii_param_1,
	.param .u32 _Z6invertPiS_ii_param_2,
	.param .u32 _Z6invertPiS_ii_param_3
)
{
	.reg .pred 	%p<6>;
	.reg .b32 	%r<16>;
	.reg .b64 	%rd<8>;

	ld.param.u64 	%rd1, [_Z6invertPiS_ii_param_0];
	ld.param.u64 	%rd2, [_Z6invertPiS_ii_param_1];
	ld.param.u32 	%r3, [_Z6invertPiS_ii_param_2];
	ld.param.u32 	%r4, [_Z6invertPiS_ii_param_3];
	mov.u32 	%r6, %tid.x;
	mov.u32 	%r7, %ctaid.x;
	mov.u32 	%r8, %ntid.x;
	mad.lo.s32 	%r1, %r7, %r8, %r6;
	mov.u32 	%r9, %tid.y;
	mov.u32 	%r10, %ctaid.y;
	mov.u32 	%r11, %ntid.y;
	mad.lo.s32 	%r12, %r10, %r11, %r9;
	setp.lt.s32 	%p1, %r1, 0;
	setp.ge.s32 	%p2, %r1, %r3;
	setp.ge.s32 	%p3, %r12, %r4;
	or.pred  	%p4, %p2, %p3;
	or.pred  	%p5, %p4, %p1;
	@%p5 bra 	$L__BB0_2;
	cvta.to.global.u64 	%rd3, %rd1;
	cvta.to.global.u64 	%rd4, %rd2;
	mad.lo.s32 	%r13, %r3, %r12, %r1;
	mul.wide.s32 	%rd5, %r13, 4;
	add.s64 	%rd6, %rd3, %rd5;
	ld.global.u32 	%r14, [%rd6];
	sub.s32 	%r15, 255, %r14;
	add.s64 	%rd7, %rd4, %rd5;
	st.global.u32 	[%rd7], %r15;
$L__BB0_2:
	ret;

}
	// .globl	_Z6smoothPiS_ii
.visible .entry _Z6smoothPiS_ii(
	.param .u64 .ptr .align 1 _Z6smoothPiS_ii_param_0,
	.param .u64 .ptr .align 1 _Z6smoothPiS_ii_param_1,
	.param .u32 _Z6smoothPiS_ii_param_2,
	.param .u32 _Z6smoothPiS_ii_param_3
)
{
	.reg .pred 	%p<15>;
	.reg .b32 	%r<46>;
	.reg .b64 	%rd<27>;

	ld.param.u64 	%rd3, [_Z6smoothPiS_ii_param_0];
	ld.param.u64 	%rd4, [_Z6smoothPiS_ii_param_1];
	ld.param.u32 	%r4, [_Z6smoothPiS_ii_param_2];
	ld.param.u32 	%r6, [_Z6smoothPiS_ii_param_3];
	cvta.to.global.u64 	%rd1, %rd4;
	mov.u32 	%r7, %tid.x;
	mov.u32 	%r8, %ctaid.x;
	mov.u32 	%r9, %ntid.x;
	mad.lo.s32 	%r1, %r8, %r9, %r7;
	mov.u32 	%r10, %tid.y;
	mov.u32 	%r11, %ctaid.y;
	mov.u32 	%r12, %ntid.y;
	mad.lo.s32 	%r13, %r11, %r12, %r10;
	setp.lt.s32 	%p1, %r1, 0;
	setp.ge.s32 	%p2, %r1, %r4;
	setp.ge.s32 	%p3, %r13, %r6;
	or.pred  	%p4, %p2, %p3;
	or.pred  	%p5, %p4, %p1;
	@%p5 bra 	$L__BB1_7;
	setp.ne.s32 	%p6, %r1, 0;
	setp.ne.s32 	%p7, %r13, 0;
	and.pred  	%p8, %p6, %p7;
	add.s32 	%r14, %r4, -1;
	setp.ne.s32 	%p9, %r1, %r14;
	and.pred  	%p10, %p8, %p9;
	add.s32 	%r15, %r6, -1;
	setp.ne.s32 	%p11, %r13, %r15;
	and.pred  	%p12, %p10, %p11;
	@%p12 bra 	$L__BB1_3;
	mad.lo.s32 	%r44, %r4, %r13, %r1;
	mul.wide.s32 	%rd25, %r44, 4;
	add.s64 	%rd26, %rd1, %rd25;
	mov.b32 	%r45, 0;
	st.global.u32 	[%rd26], %r45;
	bra.uni 	$L__BB1_7;
$L__BB1_3:
	cvta.to.global.u64 	%rd5, %rd3;
	mul.lo.s32 	%r16, %r4, %r13;
	add.s32 	%r17, %r16, %r4;
	cvt.s64.s32 	%rd6, %r17;
	cvt.u64.u32 	%rd7, %r1;
	add.s64 	%rd8, %rd6, %rd7;
	shl.b64 	%rd9, %rd8, 2;
	add.s64 	%rd10, %rd5, %rd9;
	ld.global.u32 	%r18, [%rd10+-4];
	add.s32 	%r19, %r17, %r1;
	mul.wide.s32 	%rd11, %r19, 4;
	add.s64 	%rd12, %rd5, %rd11;
	ld.global.u32 	%r20, [%rd12];
	add.s32 	%r21, %r20, %r18;
	ld.global.u32 	%r22, [%rd12+4];
	add.s32 	%r23, %r21, %r22;
	cvt.s64.s32 	%rd13, %r16;
	add.s64 	%rd14, %rd13, %rd7;
	shl.b64 	%rd15, %rd14, 2;
	add.s64 	%rd16, %rd5, %rd15;
	ld.global.u32 	%r24, [%rd16+-4];
	add.s32 	%r25, %r23, %r24;
	add.s32 	%r26, %r16, %r1;
	mul.wide.s32 	%rd17, %r26, 4;
	add.s64 	%rd18, %rd5, %rd17;
	ld.global.u32 	%r27, [%rd18];
	add.s32 	%r28, %r25, %r27;
	ld.global.u32 	%r29, [%rd18+4];
	add.s32 	%r30, %r28, %r29;
	sub.s32 	%r31, %r16, %r4;
	cvt.s64.s32 	%rd19, %r31;
	add.s64 	%rd20, %rd19, %rd7;
	shl.b64 	%rd21, %rd20, 2;
	add.s64 	%rd22, %rd5, %rd21;
	ld.global.u32 	%r32, [%rd22+-4];
	add.s32 	%r33, %r30, %r32;
	add.s32 	%r34, %r31, %r1;
	mul.wide.s32 	%rd23, %r34, 4;
	add.s64 	%rd24, %rd5, %rd23;
	ld.global.u32 	%r35, [%rd24];
	add.s32 	%r36, %r33, %r35;
	ld.global.u32 	%r37, [%rd24+4];
	add.s32 	%r3, %r36, %r37;
	add.s64 	%rd2, %rd1, %rd17;
	mul.hi.s32 	%r38, %r3, 954437177;
	shr.u32 	%r39, %r38, 31;
	shr.s32 	%r40, %r38, 1;
	add.s32 	%r41, %r40, %r39;
	st.global.u32 	[%rd2], %r41;
	setp.gt.s32 	%p13, %r3, -9;
	@%p13 bra 	$L__BB1_5;
	mov.b32 	%r43, 0;
	st.global.u32 	[%rd2], %r43;
	bra.uni 	$L__BB1_7;
$L__BB1_5:
	setp.lt.s32 	%p14, %r3, 2304;
	@%p14 bra 	$L__BB1_7;
	mov.b32 	%r42, 255;
	st.global.u32 	[%rd2], %r42;
$L__BB1_7:
	ret;

}
	// .globl	_Z6detectPiS_ii
.visible .entry _Z6detectPiS_ii(
	.param .u64 .ptr .align 1 _Z6detectPiS_ii_param_0,
	.param .u64 .ptr .align 1 _Z6detectPiS_ii_param_1,
	.param .u32 _Z6detectPiS_ii_param_2,
	.param .u32 _Z6detectPiS_ii_param_3
)
{
	.reg .pred 	%p<15>;
	.reg .b32 	%r<35>;
	.reg .b64 	%rd<20>;

	ld.param.u64 	%rd3, [_Z6detectPiS_ii_param_0];
	ld.param.u64 	%rd4, [_Z6detectPiS_ii_param_1];
	ld.param.u32 	%r4, [_Z6detectPiS_ii_param_2];
	ld.param.u32 	%r6, [_Z6detectPiS_ii_param_3];
	cvta.to.global.u64 	%rd1, %rd4;
	mov.u32 	%r7, %tid.x;
	mov.u32 	%r8, %ctaid.x;
	mov.u32 	%r9, %ntid.x;
	mad.lo.s32 	%r1, %r8, %r9, %r7;
	mov.u32 	%r10, %tid.y;
	mov.u32 	%r11, %ctaid.y;
	mov.u32 	%r12, %ntid.y;
	mad.lo.s32 	%r13, %r11, %r12, %r10;
	setp.lt.s32 	%p1, %r1, 0;
	setp.ge.s32 	%p2, %r1, %r4;
	setp.ge.s32 	%p3, %r13, %r6;
	or.pred  	%p4, %p2, %p3;
	or.pred  	%p5, %p4, %p1;
	@%p5 bra 	$L__BB2_7;
	setp.ne.s32 	%p6, %r1, 0;
	setp.ne.s32 	%p7, %r13, 0;
	and.pred  	%p8, %p6, %p7;
	add.s32 	%r14, %r4, -1;
	setp.ne.s32 	%p9, %r1, %r14;
	and.pred  	%p10, %p8, %p9;
	add.s32 	%r15, %r6, -1;
	setp.ne.s32 	%p11, %r13, %r15;
	and.pred  	%p12, %p10, %p11;
	@%p12 bra 	$L__BB2_3;
	mad.lo.s32 	%r33, %r4, %r13, %r1;
	mul.wide.s32 	%rd18, %r33, 4;
	add.s64 	%rd19, %rd1, %rd18;
	mov.b32 	%r34, 0;
	st.global.u32 	[%rd19], %r34;
	bra.uni 	$L__BB2_7;
$L__BB2_3:
	cvta.to.global.u64 	%rd5, %rd3;
	mul.lo.s32 	%r16, %r4, %r13;
	cvt.s64.s32 	%rd6, %r16;
	cvt.u64.u32 	%rd7, %r1;
	add.s64 	%rd8, %rd7, %rd6;
	shl.b64 	%rd9, %rd8, 2;
	add.s64 	%rd10, %rd5, %rd9;
	ld.global.u32 	%r17, [%rd10+-4];
	ld.global.u32 	%r18, [%rd10+4];
	add.s32 	%r19, %r18, %r17;
	sub.s32 	%r20, %r16, %r4;
	add.s32 	%r21, %r20, %r1;
	mul.wide.s32 	%rd11, %r21, 4;
	add.s64 	%rd12, %rd5, %rd11;
	ld.global.u32 	%r22, [%rd12];
	add.s32 	%r23, %r19, %r22;
	shl.b32 	%r24, %r4, 1;
	add.s32 	%r25, %r21, %r24;
	mul.wide.s32 	%rd13, %r25, 4;
	add.s64 	%rd14, %rd5, %rd13;
	ld.global.u32 	%r26, [%rd14];
	add.s32 	%r27, %r23, %r26;
	add.s32 	%r28, %r16, %r1;
	mul.wide.s32 	%rd15, %r4, 4;
	add.s64 	%rd16, %rd12, %rd15;
	ld.global.u32 	%r29, [%rd16];
	shl.b32 	%r30, %r29, 2;
	sub.s32 	%r3, %r27, %r30;
	mul.wide.s32 	%rd17, %r28, 4;
	add.s64 	%rd2, %rd1, %rd17;
	st.global.u32 	[%rd2], %r3;
	setp.gt.s32 	%p13, %r3, -1;
	@%p13 bra 	$L__BB2_5;
	mov.b32 	%r32, 0;
	st.global.u32 	[%rd2], %r32;
	bra.uni 	$L__BB2_7;
$L__BB2_5:
	setp.lt.u32 	%p14, %r3, 256;
	@%p14 bra 	$L__BB2_7;
	mov.b32 	%r31, 255;
	st.global.u32 	[%rd2], %r31;
$L__BB2_7:
	ret;

}
	// .globl	_Z7enhancePiS_ii
.visible .entry _Z7enhancePiS_ii(
	.param .u64 .ptr .align 1 _Z7enhancePiS_ii_param_0,
	.param .u64 .ptr .align 1 _Z7enhancePiS_ii_param_1,
	.param .u32 _Z7enhancePiS_ii_param_2,
	.param .u32 _Z7enhancePiS_ii_param_3
)
{
	.reg .pred 	%p<15>;
	.reg .b32 	%r<33>;
	.reg .b64 	%rd<14>;

	ld.param.u64 	%rd3, [_Z7enhancePiS_ii_param_0];
	ld.param.u64 	%rd4, [_Z7enhancePiS_ii_param_1];
	ld.param.u32 	%r4, [_Z7enhancePiS_ii_param_2];
	ld.param.u32 	%r6, [_Z7enhancePiS_ii_param_3];
	cvta.to.global.u64 	%rd1, %rd4;
	mov.u32 	%r7, %tid.x;
	mov.u32 	%r8, %ctaid.x;
	mov.u32 	%r9, %ntid.x;
	mad.lo.s32 	%r1, %r8, %r9, %r7;
	mov.u32 	%r10, %tid.y;
	mov.u32 	%r11, %ctaid.y;
	mov.u32 	%r12, %ntid.y;
	mad.lo.s32 	%r13, %r11, %r12, %r10;
	setp.lt.s32 	%p1, %r1, 0;
	setp.ge.s32 	%p2, %r1, %r4;
	setp.ge.s32 	%p3, %r13, %r6;
	or.pred  	%p4, %p2, %p3;
	or.pred  	%p5, %p4, %p1;
	@%p5 bra 	$L__BB3_7;
	setp.ne.s32 	%p6, %r1, 0;
	setp.ne.s32 	%p7, %r13, 0;
	and.pred  	%p8, %p6, %p7;
	add.s32 	%r14, %r4, -1;
	setp.ne.s32 	%p9, %r1, %r14;
	and.pred  	%p10, %p8, %p9;
	add.s32 	%r15, %r6, -1;
	setp.ne.s32 	%p11, %r13, %r15;
	and.pred  	%p12, %p10, %p11;
	@%p12 bra 	$L__BB3_3;
	mad.lo.s32 	%r31, %r4, %r13, %r1;
	mul.wide.s32 	%rd12, %r31, 4;
	add.s64 	%rd13, %rd1, %rd12;
	mov.b32 	%r32, 0;
	st.global.u32 	[%rd13], %r32;
	bra.uni 	$L__BB3_7;
$L__BB3_3:
	cvta.to.global.u64 	%rd5, %rd3;
	mul.lo.s32 	%r16, %r4, %r13;
	add.s32 	%r17, %r16, %r1;
	mul.wide.s32 	%rd6, %r17, 4;
	add.s64 	%rd7, %rd5, %rd6;
	ld.global.u32 	%r18, [%rd7];
	mul.lo.s32 	%r19, %r18, 5;
	ld.global.u32 	%r20, [%rd7+-4];
	ld.global.u32 	%r21, [%rd7+4];
	sub.s32 	%r22, %r16, %r4;
	add.s32 	%r23, %r22, %r1;
	mul.wide.s32 	%rd8, %r23, 4;
	add.s64 	%rd9, %rd5, %rd8;
	ld.global.u32 	%r24, [%rd9];
	mul.wide.s32 	%rd10, %r4, 4;
	add.s64 	%rd11, %rd7, %rd10;
	ld.global.u32 	%r25, [%rd11];
	add.s32 	%r26, %r20, %r21;
	add.s32 	%r27, %r26, %r24;
	add.s32 	%r28, %r27, %r25;
	sub.s32 	%r3, %r19, %r28;
	add.s64 	%rd2, %rd1, %rd6;
	st.global.u32 	[%rd2], %r3;
	setp.gt.s32 	%p13, %r3, -1;
	@%p13 bra 	$L__BB3_5;
	mov.b32 	%r30, 0;
	st.global.u32 	[%rd2], %r30;
	bra.uni 	$L__BB3_7;
$L__BB3_5:
	setp.lt.u32 	%p14, %r3, 256;
	@%p14 bra 	$L__BB3_7;
	mov.b32 	%r29, 255;
	st.global.u32 	[%rd2], %r29;
$L__BB3_7:
	ret;

}


// ===== COMPILED SASS (sm_100) =====

	.target	sm_100

	.elftype	@"ET_EXEC"


//--------------------- .note.nv.tkinfo           --------------------------
	.section	.note.nv.tkinfo,"",@"SHT_NOTE"
	.sectionflags	@"SHF_NOTE_NV_TKINFO"
	.tkinfo
        /*0018*/ 	.word	0x00000002
        /*0030*/ 	.string	""
        /*0030*/ 	.string	"ptxas"
        /*0030*/ 	.string	"Cuda compilation tools, release 13.0, V13.0.88"
        /*0030*/ 	.string	"Build cuda_13.0.r13.0/compiler.36424714_0"
        /*0030*/ 	.string	"-arch sm_100 -m 64 "



//--------------------- .note.nv.cuinfo           --------------------------
	.section	.note.nv.cuinfo,"",@"SHT_NOTE"
	.sectionflags	@"SHF_NOTE_NV_CUINFO"
        /*0018*/ 	.short	0x0002
        /*001a*/ 	.short	0x0064
        /*001c*/ 	.short	0x0082
	.zero		2


//--------------------- .nv.info                  --------------------------
	.section	.nv.info,"",@"SHT_CUDA_INFO"
	.align	4


	//----- nvinfo : EIATTR_REGCOUNT
	.align		4
        /*0000*/ 	.byte	0x04, 0x2f
        /*0002*/ 	.short	(.L_1 - .L_0)
	.align		4
.L_0:
        /*0004*/ 	.word	index@(_Z6invertPiS_ii)
        /*0008*/ 	.word	0x0000000a


	//----- nvinfo : EIATTR_FRAME_SIZE
	.align		4
.L_1:
        /*000c*/ 	.byte	0x04, 0x11
        /*000e*/ 	.short	(.L_3 - .L_2)
	.align		4
.L_2:
        /*0010*/ 	.word	index@(_Z6invertPiS_ii)
        /*0014*/ 	.word	0x00000000


	//----- nvinfo : EIATTR_REGCOUNT
	.align		4
.L_3:
        /*0018*/ 	.byte	0x04, 0x2f
        /*001a*/ 	.short	(.L_5 - .L_4)
	.align		4
.L_4:
        /*001c*/ 	.word	index@(_Z6smoothPiS_ii)
        /*0020*/ 	.word	0x00000018


	//----- nvinfo : EIATTR_FRAME_SIZE
	.align		4
.L_5:
        /*0024*/ 	.byte	0x04, 0x11
        /*0026*/ 	.short	(.L_7 - .L_6)
	.align		4
.L_6:
        /*0028*/ 	.word	index@(_Z6smoothPiS_ii)
        /*002c*/ 	.word	0x00000000


	//----- nvinfo : EIATTR_REGCOUNT
	.align		4
.L_7:
        /*0030*/ 	.byte	0x04, 0x2f
        /*0032*/ 	.short	(.L_9 - .L_8)
	.align		4
.L_8:
        /*0034*/ 	.word	index@(_Z6detectPiS_ii)
        /*0038*/ 	.word	0x00000012


	//----- nvinfo : EIATTR_FRAME_SIZE
	.align		4
.L_9:
        /*003c*/ 	.byte	0x04, 0x11
        /*003e*/ 	.short	(.L_11 - .L_10)
	.align		4
.L_10:
        /*0040*/ 	.word	index@(_Z6detectPiS_ii)
        /*0044*/ 	.word	0x00000000


	//----- nvinfo : EIATTR_REGCOUNT
	.align		4
.L_11:
        /*0048*/ 	.byte	0x04, 0x2f
        /*004a*/ 	.short	(.L_13 - .L_12)
	.align		4
.L_12:
        /*004c*/ 	.word	index@(_Z7enhancePiS_ii)
        /*0050*/ 	.word	0x00000010


	//----- nvinfo : EIATTR_FRAME_SIZE
	.align		4
.L_13:
        /*0054*/ 	.byte	0x04, 0x11
        /*0056*/ 	.short	(.L_15 - .L_14)
	.align		4
.L_14:
        /*0058*/ 	.word	index@(_Z7enhancePiS_ii)
        /*005c*/ 	.word	0x00000000


	//----- nvinfo : EIATTR_MIN_STACK_SIZE
	.align		4
.L_15:
        /*0060*/ 	.byte	0x04, 0x12
        /*0062*/ 	.short	(.L_17 - .L_16)
	.align		4
.L_16:
        /*0064*/ 	.word	index@(_Z7enhancePiS_ii)
        /*0068*/ 	.word	0x00000000


	//----- nvinfo : EIATTR_MIN_STACK_SIZE
	.align		4
.L_17:
        /*006c*/ 	.byte	0x04, 0x12
        /*006e*/ 	.short	(.L_19 - .L_18)
	.align		4
.L_18:
        /*0070*/ 	.word	index@(_Z6detectPiS_ii)
        /*0074*/ 	.word	0x00000000


	//----- nvinfo : EIATTR_MIN_STACK_SIZE
	.align		4
.L_19:
        /*0078*/ 	.byte	0x04, 0x12
        /*007a*/ 	.short	(.L_21 - .L_20)
	.align		4
.L_20:
        /*007c*/ 	.word	index@(_Z6smoothPiS_ii)
        /*0080*/ 	.word	0x00000000


	//----- nvinfo : EIATTR_MIN_STACK_SIZE
	.align		4
.L_21:
        /*0084*/ 	.byte	0x04, 0x12
        /*0086*/ 	.short	(.L_23 - .L_22)
	.align		4
.L_22:
        /*0088*/ 	.word	index@(_Z6invertPiS_ii)
        /*008c*/ 	.word	0x00000000
.L_23:


//--------------------- .nv.compat                --------------------------
	.section	.nv.compat,"",@"SHT_CUDA_COMPAT_INFO"
	.align	4
        /*0000*/ 	.byte	0x02, 0x09, 0x00, 0x00, 0x02, 0x02, 0x01, 0x00, 0x02, 0x05, 0x05, 0x00, 0x03, 0x07, 0x01, 0x01
        /*0010*/ 	.byte	0x02, 0x03, 0x00, 0x00, 0x02, 0x06, 0x01, 0x00, 0x04, 0x0b, 0x08, 0x00, 0x09, 0x00, 0x00, 0x00
        /*0020*/ 	.byte	0x00, 0x00, 0x00, 0x00


//--------------------- .nv.info._Z7enhancePiS_ii --------------------------
	.section	.nv.info._Z7enhancePiS_ii,"",@"SHT_CUDA_INFO"
	.sectionflags	@""
	.align	4


	//----- nvinfo : EIATTR_CUDA_API_VERSION
	.align		4
        /*0000*/ 	.byte	0x04, 0x37
        /*0002*/ 	.short	(.L_25 - .L_24)
.L_24:
        /*0004*/ 	.word	0x00000082


	//----- nvinfo : EIATTR_KPARAM_INFO
	.align		4
.L_25:
        /*0008*/ 	.byte	0x04, 0x17
        /*000a*/ 	.short	(.L_27 - .L_26)
.L_26:
        /*000c*/ 	.word	0x00000000
        /*0010*/ 	.short	0x0003
        /*0012*/ 	.short	0x0014
        /*0014*/ 	.byte	0x00, 0xf0, 0x11, 0x00


	//----- nvinfo : EIATTR_KPARAM_INFO
	.align		4
.L_27:
        /*0018*/ 	.byte	0x04, 0x17
        /*001a*/ 	.short	(.L_29 - .L_28)
.L_28:
        /*001c*/ 	.word	0x00000000
        /*0020*/ 	.short	0x0002
        /*0022*/ 	.short	0x0010
        /*0024*/ 	.byte	0x00, 0xf0, 0x11, 0x00


	//----- nvinfo : EIATTR_KPARAM_INFO
	.align		4
.L_29:
        /*0028*/ 	.byte	0x04, 0x17
        /*002a*/ 	.short	(.L_31 - .L_30)
.L_30:
        /*002c*/ 	.word	0x00000000
        /*0030*/ 	.short	0x0001
        /*0032*/ 	.short	0x0008
        /*0034*/ 	.byte	0x00, 0xf5, 0x21, 0x00


	//----- nvinfo : EIATTR_KPARAM_INFO
	.align		4
.L_31:
        /*0038*/ 	.byte	0x04, 0x17
        /*003a*/ 	.short	(.L_33 - .L_32)
.L_32:
        /*003c*/ 	.word	0x00000000
        /*0040*/ 	.short	0x0000
        /*0042*/ 	.short	0x0000
        /*0044*/ 	.byte	0x00, 0xf5, 0x21, 0x00


	//----- nvinfo : EIATTR_SPARSE_MMA_MASK
	.align		4
.L_33:
        /*0048*/ 	.byte	0x03, 0x50
        /*004a*/ 	.short	0x0000


	//----- nvinfo : EIATTR_MAXREG_COUNT
	.align		4
        /*004c*/ 	.byte	0x03, 0x1b
        /*004e*/ 	.short	0x00ff


	//----- nvinfo : EIATTR_MERCURY_ISA_VERSION
	.align		4
        /*0050*/ 	.byte	0x03, 0x5f
        /*0052*/ 	.short	0x0101


	//----- nvinfo : EIATTR_VRC_CTA_INIT_COUNT
	.align		4
        /*0054*/ 	.byte	0x02, 0x4a
	.zero		1
	.zero		1


	//----- nvinfo : EIATTR_EXIT_INSTR_OFFSETS
	.align		4
        /*0058*/ 	.byte	0x04, 0x1c
        /*005a*/ 	.short	(.L_35 - .L_34)


	//   ....[0]....
.L_34:
        /*005c*/ 	.word	0x000000d0


	//   ....[1]....
        /*0060*/ 	.word	0x00000190


	//   ....[2]....
        /*0064*/ 	.word	0x000002e0


	//   ....[3]....
        /*0068*/ 	.word	0x00000300


	//   ....[4]....
        /*006c*/ 	.word	0x00000330


	//----- nvinfo : EIATTR_CBANK_PARAM_SIZE
	.align		4
.L_35:
        /*0070*/ 	.byte	0x03, 0x19
        /*0072*/ 	.short	0x0018


	//----- nvinfo : EIATTR_PARAM_CBANK
	.align		4
        /*0074*/ 	.byte	0x04, 0x0a
        /*0076*/ 	.short	(.L_37 - .L_36)
	.align		4
.L_36:
        /*0078*/ 	.word	index@(.nv.constant0._Z7enhancePiS_ii)
        /*007c*/ 	.short	0x0380
        /*007e*/ 	.short	0x0018


	//----- nvinfo : EIATTR_SW_WAR
	.align		4
.L_37:
        /*0080*/ 	.byte	0x04, 0x36
        /*0082*/ 	.short	(.L_39 - .L_38)
.L_38:
        /*0084*/ 	.word	0x00000008
.L_39:


//--------------------- .nv.info._Z6detectPiS_ii  --------------------------
	.section	.nv.info._Z6detectPiS_ii,"",@"SHT_CUDA_INFO"
	.sectionflags	@""
	.align	4


	//----- nvinfo : EIATTR_CUDA_API_VERSION
	.align		4
        /*0000*/ 	.byte	0x04, 0x37
        /*0002*/ 	.short	(.L_41 - .L_40)
.L_40:
        /*0004*/ 	.word	0x00000082


	//----- nvinfo : EIATTR_KPARAM_INFO
	.align		4
.L_41:
        /*0008*/ 	.byte	0x04, 0x17
        /*000a*/ 	.short	(.L_43 - .L_42)
.L_42:
        /*000c*/ 	.word	0x00000000
        /*0010*/ 	.short	0x0003
        /*0012*/ 	.short	0x0014
        /*0014*/ 	.byte	0x00, 0xf0, 0x11, 0x00


	//----- nvinfo : EIATTR_KPARAM_INFO
	.align		4
.L_43:
        /*0018*/ 	.byte	0x04, 0x17
        /*001a*/ 	.short	(.L_45 - .L_44)
.L_44:
        /*001c*/ 	.word	0x00000000
        /*0020*/ 	.short	0x0002
        /*0022*/ 	.short	0x0010
        /*0024*/ 	.byte	0x00, 0xf0, 0x11, 0x00


	//----- nvinfo : EIATTR_KPARAM_INFO
	.align		4
.L_45:
        /*0028*/ 	.byte	0x04, 0x17
        /*002a*/ 	.short	(.L_47 - .L_46)
.L_46:
        /*002c*/ 	.word	0x00000000
        /*0030*/ 	.short	0x0001
        /*0032*/ 	.short	0x0008
        /*0034*/ 	.byte	0x00, 0xf5, 0x21, 0x00


	//----- nvinfo : EIATTR_KPARAM_INFO
	.align		4
.L_47:
        /*0038*/ 	.byte	0x04, 0x17
        /*003a*/ 	.short	(.L_49 - .L_48)
.L_48:
        /*003c*/ 	.word	0x00000000
        /*0040*/ 	.short	0x0000
        /*0042*/ 	.short	0x0000
        /*0044*/ 	.byte	0x00, 0xf5, 0x21, 0x00


	//----- nvinfo : EIATTR_SPARSE_MMA_MASK
	.align		4
.L_49:
        /*0048*/ 	.byte	0x03, 0x50
        /*004a*/ 	.short	0x0000


	//----- nvinfo : EIATTR_MAXREG_COUNT
	.align		4
        /*004c*/ 	.byte	0x03, 0x1b
        /*004e*/ 	.short	0x00ff


	//----- nvinfo : EIATTR_MERCURY_ISA_VERSION
	.align		4
        /*0050*/ 	.byte	0x03, 0x5f
        /*0052*/ 	.short	0x0101


	//----- nvinfo : EIATTR_VRC_CTA_INIT_COUNT
	.align		4
        /*0054*/ 	.byte	0x02, 0x4a
	.zero		1
	.zero		1


	//----- nvinfo : EIATTR_EXIT_INSTR_OFFSETS
	.align		4
        /*0058*/ 	.byte	0x04, 0x1c
        /*005a*/ 	.short	(.L_51 - .L_50)


	//   ....[0]....
.L_50:
        /*005c*/ 	.word	0x000000d0


	//   ....[1]....
        /*0060*/ 	.word	0x00000190


	//   ....[2]....
        /*0064*/ 	.word	0x00000340


	//   ....[3]....
        /*0068*/ 	.word	0x00000360


	//   ....[4]....
        /*006c*/ 	.word	0x00000390


	//----- nvinfo : EIATTR_CBANK_PARAM_SIZE
	.align		4
.L_51:
        /*0070*/ 	.byte	0x03, 0x19
        /*0072*/ 	.short	0x0018


	//----- nvinfo : EIATTR_PARAM_CBANK
	.align		4
        /*0074*/ 	.byte	0x04, 0x0a
        /*0076*/ 	.short	(.L_53 - .L_52)
	.align		4
.L_52:
        /*0078*/ 	.word	index@(.nv.constant0._Z6detectPiS_ii)
        /*007c*/ 	.short	0x0380
        /*007e*/ 	.short	0x0018


	//----- nvinfo : EIATTR_SW_WAR
	.align		4
.L_53:
        /*0080*/ 	.byte	0x04, 0x36
        /*0082*/ 	.short	(.L_55 - .L_54)
.L_54:
        /*0084*/ 	.word	0x00000008
.L_55:


//--------------------- .nv.info._Z6smoothPiS_ii  --------------------------
	.section	.nv.info._Z6smoothPiS_ii,"",@"SHT_CUDA_INFO"
	.sectionflags	@""
	.align	4


	//----- nvinfo : EIATTR_CUDA_API_VERSION
	.align		4
        /*0000*/ 	.byte	0x04, 0x37
        /*0002*/ 	.short	(.L_57 - .L_56)
.L_56:
        /*0004*/ 	.word	0x00000082


	//----- nvinfo : EIATTR_KPARAM_INFO
	.align		4
.L_57:
        /*0008*/ 	.byte	0x04, 0x17
        /*000a*/ 	.short	(.L_59 - .L_58)
.L_58:
        /*000c*/ 	.word	0x00000000
        /*0010*/ 	.short	0x0003
        /*0012*/ 	.short	0x0014
        /*0014*/ 	.byte	0x00, 0xf0, 0x11, 0x00


	//----- nvinfo : EIATTR_KPARAM_INFO
	.align		4
.L_59:
        /*0018*/ 	.byte	0x04, 0x17
        /*001a*/ 	.short	(.L_61 - .L_60)
.L_60:
        /*001c*/ 	.word	0x00000000
        /*0020*/ 	.short	0x0002
        /*0022*/ 	.short	0x0010
        /*0024*/ 	.byte	0x00, 0xf0, 0x11, 0x00


	//----- nvinfo : EIATTR_KPARAM_INFO
	.align		4
.L_61:
        /*0028*/ 	.byte	0x04, 0x17
        /*002a*/ 	.short	(.L_63 - .L_62)
.L_62:
        /*002c*/ 	.word	0x00000000
        /*0030*/ 	.short	0x0001
        /*0032*/ 	.short	0x0008
        /*0034*/ 	.byte	0x00, 0xf5, 0x21, 0x00


	//----- nvinfo : EIATTR_KPARAM_INFO
	.align		4
.L_63:
        /*0038*/ 	.byte	0x04, 0x17
        /*003a*/ 	.short	(.L_65 - .L_64)
.L_64:
        /*003c*/ 	.word	0x00000000
        /*0040*/ 	.short	0x0000
        /*0042*/ 	.short	0x0000
        /*0044*/ 	.byte	0x00, 0xf5, 0x21, 0x00


	//----- nvinfo : EIATTR_SPARSE_MMA_MASK
	.align		4
.L_65:
        /*0048*/ 	.byte	0x03, 0x50
        /*004a*/ 	.short	0x0000


	//----- nvinfo : EIATTR_MAXREG_COUNT
	.align		4
        /*004c*/ 	.byte	0x03, 0x1b
        /*004e*/ 	.short	0x00ff


	//----- nvinfo : EIATTR_MERCURY_ISA_VERSION
	.align		4
        /*0050*/ 	.byte	0x03, 0x5f
        /*0052*/ 	.short	0x0101


	//----- nvinfo : EIATTR_VRC_CTA_INIT_COUNT
	.align		4
        /*0054*/ 	.byte	0x02, 0x4a
	.zero		1
	.zero		1


	//----- nvinfo : EIATTR_EXIT_INSTR_OFFSETS
	.align		4
        /*0058*/ 	.byte	0x04, 0x1c
        /*005a*/ 	.short	(.L_67 - .L_66)


	//   ....[0]....
.L_66:
        /*005c*/ 	.word	0x000000d0


	//   ....[1]....
        /*0060*/ 	.word	0x00000190


	//   ....[2]....
        /*0064*/ 	.word	0x00000460


	//   ....[3]....
        /*0068*/ 	.word	0x00000480


	//   ....[4]....
        /*006c*/ 	.word	0x000004b0


	//----- nvinfo : EIATTR_CBANK_PARAM_SIZE
	.align		4
.L_67:
        /*0070*/ 	.byte	0x03, 0x19
        /*0072*/ 	.short	0x0018


	//----- nvinfo : EIATTR_PARAM_CBANK
	.align		4
        /*0074*/ 	.byte	0x04, 0x0a
        /*0076*/ 	.short	(.L_69 - .L_68)
	.align		4
.L_68:
        /*0078*/ 	.word	index@(.nv.constant0._Z6smoothPiS_ii)
        /*007c*/ 	.short	0x0380
        /*007e*/ 	.short	0x0018


	//----- nvinfo : EIATTR_SW_WAR
	.align		4
.L_69:
        /*0080*/ 	.byte	0x04, 0x36
        /*0082*/ 	.short	(.L_71 - .L_70)
.L_70:
        /*0084*/ 	.word	0x00000008
.L_71:


//--------------------- .nv.info._Z6invertPiS_ii  --------------------------
	.section	.nv.info._Z6invertPiS_ii,"",@"SHT_CUDA_INFO"
	.sectionflags	@""
	.align	4


	//----- nvinfo : EIATTR_CUDA_API_VERSION
	.align		4
        /*0000*/ 	.byte	0x04, 0x37
        /*0002*/ 	.short	(.L_73 - .L_72)
.L_72:
        /*0004*/ 	.word	0x00000082


	//----- nvinfo : EIATTR_KPARAM_INFO
	.align		4
.L_73:
        /*0008*/ 	.byte	0x04, 0x17
        /*000a*/ 	.short	(.L_75 - .L_74)
.L_74:
        /*000c*/ 	.word	0x00000000
        /*0010*/ 	.short	0x0003
        /*0012*/ 	.short	0x0014
        /*0014*/ 	.byte	0x00, 0xf0, 0x11, 0x00


	//----- nvinfo : EIATTR_KPARAM_INFO
	.align		4
.L_75:
        /*0018*/ 	.byte	0x04, 0x17
        /*001a*/ 	.short	(.L_77 - .L_76)
.L_76:
        /*001c*/ 	.word	0x00000000
        /*0020*/ 	.short	0x0002
        /*0022*/ 	.short	0x0010
        /*0024*/ 	.byte	0x00, 0xf0, 0x11, 0x00


	//----- nvinfo : EIATTR_KPARAM_INFO
	.align		4
.L_77:
        /*0028*/ 	.byte	0x04, 0x17
        /*002a*/ 	.short	(.L_79 - .L_78)
.L_78:
        /*002c*/ 	.word	0x00000000
        /*0030*/ 	.short	0x0001
        /*0032*/ 	.short	0x0008
        /*0034*/ 	.byte	0x00, 0xf5, 0x21, 0x00


	//----- nvinfo : EIATTR_KPARAM_INFO
	.align		4
.L_79:
        /*0038*/ 	.byte	0x04, 0x17
        /*003a*/ 	.short	(.L_81 - .L_80)
.L_80:
        /*003c*/ 	.word	0x00000000
        /*0040*/ 	.short	0x0000
        /*0042*/ 	.short	0x0000
        /*0044*/ 	.byte	0x00, 0xf5, 0x21, 0x00


	//----- nvinfo : EIATTR_SPARSE_MMA_MASK
	.align		4
.L_81:
        /*0048*/ 	.byte	0x03, 0x50
        /*004a*/ 	.short	0x0000


	//----- nvinfo : EIATTR_MAXREG_COUNT
	.align		4
        /*004c*/ 	.byte	0x03, 0x1b
        /*004e*/ 	.short	0x00ff


	//----- nvinfo : EIATTR_MERCURY_ISA_VERSION
	.align		4
        /*0050*/ 	.byte	0x03, 0x5f
        /*0052*/ 	.short	0x0101


	//----- nvinfo : EIATTR_VRC_CTA_INIT_COUNT
	.align		4
        /*0054*/ 	.byte	0x02, 0x4a
	.zero		1
	.zero		1


	//----- nvinfo : EIATTR_EXIT_INSTR_OFFSETS
	.align		4
        /*0058*/ 	.byte	0x04, 0x1c
        /*005a*/ 	.short	(.L_83 - .L_82)


	//   ....[0]....
.L_82:
        /*005c*/ 	.word	0x000000d0


	//   ....[1]....
        /*0060*/ 	.word	0x00000170


	//----- nvinfo : EIATTR_CBANK_PARAM_SIZE
	.align		4
.L_83:
        /*0064*/ 	.byte	0x03, 0x19
        /*0066*/ 	.short	0x0018


	//----- nvinfo : EIATTR_PARAM_CBANK
	.align		4
        /*0068*/ 	.byte	0x04, 0x0a
        /*006a*/ 	.short	(.L_85 - .L_84)
	.align		4
.L_84:
        /*006c*/ 	.word	index@(.nv.constant0._Z6invertPiS_ii)
        /*0070*/ 	.short	0x0380
        /*0072*/ 	.short	0x0018


	//----- nvinfo : EIATTR_SW_WAR
	.align		4
.L_85:
        /*0074*/ 	.byte	0x04, 0x36
        /*0076*/ 	.short	(.L_87 - .L_86)
.L_86:
        /*0078*/ 	.word	0x00000008
.L_87:


//--------------------- .nv.callgraph             --------------------------
	.section	.nv.callgraph,"",@"SHT_CUDA_CALLGRAPH"
	.align	4
	.sectionentsize	8
	.align		4
        /*0000*/ 	.word	0x00000000
	.align		4
        /*0004*/ 	.word	0xffffffff
	.align		4
        /*0008*/ 	.word	0x00000000
	.align		4
        /*000c*/ 	.word	0xfffffffe
	.align		4
        /*0010*/ 	.word	0x00000000
	.align		4
        /*0014*/ 	.word	0xfffffffd
	.align		4
        /*0018*/ 	.word	0x00000000
	.align		4
        /*001c*/ 	.word	0xfffffffc


//--------------------- .text._Z7enhancePiS_ii    --------------------------
	.section	.text._Z7enhancePiS_ii,"ax",@progbits
	.align	128
        .global         _Z7enhancePiS_ii
        .type           _Z7enhancePiS_ii,@function
        .size           _Z7enhancePiS_ii,(.L_x_4 - _Z7enhancePiS_ii)
        .other          _Z7enhancePiS_ii,@"STO_CUDA_ENTRY STV_DEFAULT"
_Z7enhancePiS_ii:
.text._Z7enhancePiS_ii:
[----:B------:R-:W-:Y:S01]  /*0000*/  LDC R1, c[0x0][0x37c] ;  /* 0x0000df00ff017b82 */ /* 0x000fe20000000800 */
[----:B------:R-:W0:Y:S07]  /*0010*/  S2R R0, SR_TID.Y ;  /* 0x0000000000007919 */ /* 0x000e2e0000002200 */
[----:B------:R-:W1:Y:S01]  /*0020*/  LDC R4, c[0x0][0x360] ;  /* 0x0000d800ff047b82 */ /* 0x000e620000000800 */
[----:B------:R-:W1:Y:S07]  /*0030*/  S2R R9, SR_TID.X ;  /* 0x0000000000097919 */ /* 0x000e6e0000002100 */
[----:B------:R-:W0:Y:S08]  /*0040*/  S2UR UR5, SR_CTAID.Y ;  /* 0x00000000000579c3 */ /* 0x000e300000002600 */
[----:B------:R-:W0:Y:S08]  /*0050*/  LDC R5, c[0x0][0x364] ;  /* 0x0000d900ff057b82 */ /* 0x000e300000000800 */
[----:B------:R-:W1:Y:S08]  /*0060*/  S2UR UR4, SR_CTAID.X ;  /* 0x00000000000479c3 */ /* 0x000e700000002500 */
[----:B------:R-:W2:Y:S01]  /*0070*/  LDC.64 R2, c[0x0][0x390] ;  /* 0x0000e400ff027b82 */ /* 0x000ea20000000a00 */
[----:B0-----:R-:W-:-:S02]  /*0080*/  IMAD R0, R5, UR5, R0 ;  /* 0x0000000505007c24 */ /* 0x001fc4000f8e0200 */
[----:B-1----:R-:W-:-:S03]  /*0090*/  IMAD R9, R4, UR4, R9 ;  /* 0x0000000404097c24 */ /* 0x002fc6000f8e0209 */
[----:B--2---:R-:W-:-:S04]  /*00a0*/  ISETP.GE.AND P0, PT, R0, R3, PT ;  /* 0x000000030000720c */ /* 0x004fc80003f06270 */
[----:B------:R-:W-:-:S04]  /*00b0*/  ISETP.GE.OR P0, PT, R9, R2, P0 ;  /* 0x000000020900720c */ /* 0x000fc80000706670 */
[----:B------:R-:W-:-:S13]  /*00c0*/  ISETP.LT.OR P0, PT, R9, RZ, P0 ;  /* 0x000000ff0900720c */ /* 0x000fda0000701670 */
[----:B------:R-:W-:Y:S05]  /*00d0*/  @P0 EXIT ;  /* 0x000000000000094d */ /* 0x000fea0003800000 */
[----:B------:R-:W-:Y:S01]  /*00e0*/  ISETP.NE.AND P0, PT, R0, RZ, PT ;  /* 0x000000ff0000720c */ /* 0x000fe20003f05270 */
[----:B------:R-:W0:Y:S01]  /*00f0*/  LDCU.64 UR4, c[0x0][0x358] ;  /* 0x00006b00ff0477ac */ /* 0x000e220008000a00 */
[----:B------:R-:W-:Y:S02]  /*0100*/  IADD3 R4, PT, PT, R2, -0x1, RZ ;  /* 0xffffffff02047810 */ /* 0x000fe40007ffe0ff */
[----:B------:R-:W-:Y:S02]  /*0110*/  ISETP.NE.AND P0, PT, R9, RZ, P0 ;  /* 0x000000ff0900720c */ /* 0x000fe40000705270 */
[----:B------:R-:W-:Y:S02]  /*0120*/  IADD3 R3, PT, PT, R3, -0x1, RZ ;  /* 0xffffffff03037810 */ /* 0x000fe40007ffe0ff */
[----:B------:R-:W-:-:S04]  /*0130*/  ISETP.NE.AND P0, PT, R9, R4, P0 ;  /* 0x000000040900720c */ /* 0x000fc80000705270 */
[----:B------:R-:W-:-:S13]  /*0140*/  ISETP.NE.AND P0, PT, R0, R3, P0 ;  /* 0x000000030000720c */ /* 0x000fda0000705270 */
[----:B------:R-:W1:Y:S01]  /*0150*/  @!P0 LDC.64 R4, c[0x0][0x388] ;  /* 0x0000e200ff048b82 */ /* 0x000e620000000a00 */
[----:B------:R-:W-:-:S04]  /*0160*/  @!P0 IMAD R3, R0, R2, R9 ;  /* 0x0000000200038224 */ /* 0x000fc800078e0209 */
[----:B-1----:R-:W-:-:S05]  /*0170*/  @!P0 IMAD.WIDE R4, R3, 0x4, R4 ;  /* 0x0000000403048825 */ /* 0x002fca00078e0204 */
[----:B0-----:R0:W-:Y:S01]  /*0180*/  @!P0 STG.E desc[UR4][R4.64], RZ ;  /* 0x000000ff04008986 */ /* 0x0011e2000c101904 */
[----:B------:R-:W-:Y:S05]  /*0190*/  @!P0 EXIT ;  /* 0x000000000000894d */ /* 0x000fea0003800000 */
[----:B------:R-:W1:Y:S01]  /*01a0*/  LDC.64 R6, c[0x0][0x380] ;  /* 0x0000e000ff067b82 */ /* 0x000e620000000a00 */
[CC--:B0-----:R-:W-:Y:S02]  /*01b0*/  IMAD R4, R0.reuse, R2.reuse, -R2 ;  /* 0x0000000200047224 */ /* 0x0c1fe400078e0a02 */
[----:B------:R-:W-:Y:S02]  /*01c0*/  IMAD R13, R0, R2, R9 ;  /* 0x00000002000d7224 */ /* 0x000fe400078e0209 */
[----:B------:R-:W-:Y:S02]  /*01d0*/  IMAD.IADD R9, R9, 0x1, R4 ;  /* 0x0000000109097824 */ /* 0x000fe400078e0204 */
[----:B-1----:R-:W-:-:S04]  /*01e0*/  IMAD.WIDE R4, R13, 0x4, R6 ;  /* 0x000000040d047825 */ /* 0x002fc800078e0206 */
[----:B------:R-:W-:Y:S01]  /*01f0*/  IMAD.WIDE R6, R9, 0x4, R6 ;  /* 0x0000000409067825 */ /* 0x000fe200078e0206 */
[----:B------:R-:W2:Y:S01]  /*0200*/  LDG.E R10, desc[UR4][R4.64+-0x4] ;  /* 0xfffffc04040a7981 */ /* 0x000ea2000c1e1900 */
[----:B------:R-:W0:Y:S02]  /*0210*/  LDC.64 R8, c[0x0][0x388] ;  /* 0x0000e200ff087b82 */ /* 0x000e240000000a00 */
[----:B------:R-:W-:Y:S01]  /*0220*/  IMAD.WIDE R2, R2, 0x4, R4 ;  /* 0x0000000402027825 */ /* 0x000fe200078e0204 */
[----:B------:R-:W2:Y:S04]  /*0230*/  LDG.E R11, desc[UR4][R4.64+0x4] ;  /* 0x00000404040b7981 */ /* 0x000ea8000c1e1900 */
[----:B------:R-:W2:Y:S04]  /*0240*/  LDG.E R6, desc[UR4][R6.64] ;  /* 0x0000000406067981 */ /* 0x000ea8000c1e1900 */
[----:B------:R-:W3:Y:S04]  /*0250*/  LDG.E R2, desc[UR4][R2.64] ;  /* 0x0000000402027981 */ /* 0x000ee8000c1e1900 */
[----:B------:R-:W4:Y:S01]  /*0260*/  LDG.E R0, desc[UR4][R4.64] ;  /* 0x0000000404007981 */ /* 0x000f22000c1e1900 */
[----:B0-----:R-:W-:Y:S01]  /*0270*/  IMAD.WIDE R8, R13, 0x4, R8 ;  /* 0x000000040d087825 */ /* 0x001fe200078e0208 */
[----:B--2---:R-:W-:-:S04]  /*0280*/  IADD3 R11, PT, PT, R6, R10, R11 ;  /* 0x0000000a060b7210 */ /* 0x004fc80007ffe00b */
[----:B---3--:R-:W-:-:S05]  /*0290*/  IADD3 R11, PT, PT, R2, R11, RZ ;  /* 0x0000000b020b7210 */ /* 0x008fca0007ffe0ff */
[----:B----4-:R-:W-:-:S05]  /*02a0*/  IMAD R11, R0, 0x5, -R11 ;  /* 0x00000005000b7824 */ /* 0x010fca00078e0a0b */
[----:B------:R-:W-:Y:S01]  /*02b0*/  ISETP.GT.AND P0, PT, R11, -0x1, PT ;  /* 0xffffffff0b00780c */ /* 0x000fe20003f04270 */
[----:B------:R0:W-:-:S12]  /*02c0*/  STG.E desc[UR4][R8.64], R11 ;  /* 0x0000000b08007986 */ /* 0x0001d8000c101904 */
[----:B------:R0:W-:Y:S01]  /*02d0*/  @!P0 STG.E desc[UR4][R8.64], RZ ;  /* 0x000000ff08008986 */ /* 0x0001e2000c101904 */
[----:B------:R-:W-:Y:S05]  /*02e0*/  @!P0 EXIT ;  /* 0x000000000000894d */ /* 0x000fea0003800000 */
[----:B------:R-:W-:-:S13]  /*02f0*/  ISETP.GE.U32.AND P0, PT, R11, 0x100, PT ;  /* 0x000001000b00780c */ /* 0x000fda0003f06070 */
[----:B------:R-:W-:Y:S05]  /*0300*/  @!P0 EXIT ;  /* 0x000000000000894d */ /* 0x000fea0003800000 */
[----:B------:R-:W-:-:S05]  /*0310*/  IMAD.MOV.U32 R3, RZ, RZ, 0xff ;  /* 0x000000ffff037424 */ /* 0x000fca00078e00ff */
[----:B------:R-:W-:Y:S01]  /*0320*/  STG.E desc[UR4][R8.64], R3 ;  /* 0x0000000308007986 */ /* 0x000fe2000c101904 */
[----:B------:R-:W-:Y:S05]  /*0330*/  EXIT ;  /* 0x000000000000794d */ /* 0x000fea0003800000 */
.L_x_0:
[----:B------:R-:W-:-:S00]  /*0340*/  BRA `(.L_x_0) ;  /* 0xfffffffc00fc7947 */ /* 0x000fc0000383ffff */
[----:B------:R-:W-:-:S00]  /*0350*/  NOP ;  /* 0x0000000000007918 */ /* 0x000fc00000000000 */
        /* <DEDUP_REMOVED lines=10> */
.L_x_4:


//--------------------- .text._Z6detectPiS_ii     --------------------------
	.section	.text._Z6detectPiS_ii,"ax",@progbits
	.align	128
        .global         _Z6detectPiS_ii
        .type           _Z6detectPiS_ii,@function
        .size           _Z6detectPiS_ii,(.L_x_5 - _Z6detectPiS_ii)
        .other          _Z6detectPiS_ii,@"STO_CUDA_ENTRY STV_DEFAULT"
_Z6detectPiS_ii:
.text._Z6detectPiS_ii:
        /* <DEDUP_REMOVED lines=15> */
[----:B------:R-:W-:Y:S01]  /*00f0*/  VIADD R4, R2, 0xffffffff ;  /* 0xffffffff02047836 */ /* 0x000fe20000000000 */
[----:B------:R-:W0:Y:S01]  /*0100*/  LDCU.64 UR4, c[0x0][0x358] ;  /* 0x00006b00ff0477ac */ /* 0x000e220008000a00 */
[----:B------:R-:W-:Y:S01]  /*0110*/  VIADD R3, R3, 0xffffffff ;  /* 0xffffffff03037836 */ /* 0x000fe20000000000 */
[----:B------:R-:W-:-:S04]  /*0120*/  ISETP.NE.AND P0, PT, R5, RZ, P0 ;  /* 0x000000ff0500720c */ /* 0x000fc80000705270 */
[----:B------:R-:W-:-:S04]  /*0130*/  ISETP.NE.AND P0, PT, R5, R4, P0 ;  /* 0x000000040500720c */ /* 0x000fc80000705270 */
[----:B------:R-:W-:-:S13]  /*0140*/  ISETP.NE.AND P0, PT, R0, R3, P0 ;  /* 0x000000030000720c */ /* 0x000fda0000705270 */
[----:B------:R-:W1:Y:S01]  /*0150*/  @!P0 LDC.64 R6, c[0x0][0x388] ;  /* 0x0000e200ff068b82 */ /* 0x000e620000000a00 */
[----:B------:R-:W-:-:S04]  /*0160*/  @!P0 IMAD R3, R0, R2, R5 ;  /* 0x0000000200038224 */ /* 0x000fc800078e0205 */
[----:B-1----:R-:W-:-:S05]  /*0170*/  @!P0 IMAD.WIDE R6, R3, 0x4, R6 ;  /* 0x0000000403068825 */ /* 0x002fca00078e0206 */
[----:B0-----:R0:W-:Y:S01]  /*0180*/  @!P0 STG.E desc[UR4][R6.64], RZ ;  /* 0x000000ff06008986 */ /* 0x0011e2000c101904 */
[----:B------:R-:W-:Y:S05]  /*0190*/  @!P0 EXIT ;  /* 0x000000000000894d */ /* 0x000fea0003800000 */
[----:B------:R-:W0:Y:S01]  /*01a0*/  LDCU.64 UR6, c[0x0][0x380] ;  /* 0x00007000ff0677ac */ /* 0x000e220008000a00 */
[----:B------:R-:W1:Y:S01]  /*01b0*/  LDC.64 R10, c[0x0][0x380] ;  /* 0x0000e000ff0a7b82 */ /* 0x000e620000000a00 */
[----:B------:R-:W-:-:S05]  /*01c0*/  IMAD R0, R0, R2, RZ ;  /* 0x0000000200007224 */ /* 0x000fca00078e02ff */
[C---:B------:R-:W-:Y:S02]  /*01d0*/  IADD3 R3, P0, PT, R5.reuse, R0, RZ ;  /* 0x0000000005037210 */ /* 0x040fe40007f1e0ff */
[----:B------:R-:W-:Y:S01]  /*01e0*/  IADD3 R9, PT, PT, R5, -R2, R0 ;  /* 0x8000000205097210 */ /* 0x000fe20007ffe000 */
[----:B------:R-:W2:Y:S01]  /*01f0*/  LDC.64 R12, c[0x0][0x388] ;  /* 0x0000e200ff0c7b82 */ /* 0x000ea20000000a00 */
[----:B------:R-:W-:Y:S02]  /*0200*/  LEA.HI.X.SX32 R4, R0, RZ, 0x1, P0 ;  /* 0x000000ff00047211 */ /* 0x000fe400000f0eff */
[----:B0-----:R-:W-:-:S04]  /*0210*/  LEA R6, P0, R3, UR6, 0x2 ;  /* 0x0000000603067c11 */ /* 0x001fc8000f8010ff */
[----:B------:R-:W-:Y:S01]  /*0220*/  LEA.HI.X R7, R3, UR7, R4, 0x2, P0 ;  /* 0x0000000703077c11 */ /* 0x000fe200080f1404 */
[C---:B------:R-:W-:Y:S02]  /*0230*/  IMAD R3, R2.reuse, 0x2, R9 ;  /* 0x0000000202037824 */ /* 0x040fe400078e0209 */
[--C-:B-1----:R-:W-:Y:S02]  /*0240*/  IMAD.WIDE R8, R9, 0x4, R10.reuse ;  /* 0x0000000409087825 */ /* 0x102fe400078e020a */
[----:B------:R-:W3:Y:S02]  /*0250*/  LDG.E R4, desc[UR4][R6.64+-0x4] ;  /* 0xfffffc0406047981 */ /* 0x000ee4000c1e1900 */
[----:B------:R-:W-:Y:S02]  /*0260*/  IMAD.WIDE R10, R3, 0x4, R10 ;  /* 0x00000004030a7825 */ /* 0x000fe400078e020a */
[----:B------:R-:W3:Y:S04]  /*0270*/  LDG.E R15, desc[UR4][R6.64+0x4] ;  /* 0x00000404060f7981 */ /* 0x000ee8000c1e1900 */
[----:B------:R-:W3:Y:S01]  /*0280*/  LDG.E R14, desc[UR4][R8.64] ;  /* 0x00000004080e7981 */ /* 0x000ee2000c1e1900 */
[----:B------:R-:W-:-:S03]  /*0290*/  IMAD.WIDE R2, R2, 0x4, R8 ;  /* 0x0000000402027825 */ /* 0x000fc600078e0208 */
[----:B------:R-:W4:Y:S04]  /*02a0*/  LDG.E R11, desc[UR4][R10.64] ;  /* 0x000000040a0b7981 */ /* 0x000f28000c1e1900 */
[----:B------:R-:W5:Y:S01]  /*02b0*/  LDG.E R3, desc[UR4][R2.64] ;  /* 0x0000000402037981 */ /* 0x000f62000c1e1900 */
[----:B------:R-:W-:Y:S01]  /*02c0*/  IMAD.IADD R5, R5, 0x1, R0 ;  /* 0x0000000105057824 */ /* 0x000fe200078e0200 */
[----:B---3--:R-:W-:-:S04]  /*02d0*/  IADD3 R4, PT, PT, R14, R15, R4 ;  /* 0x0000000f0e047210 */ /* 0x008fc80007ffe004 */
[----:B----4-:R-:W-:-:S05]  /*02e0*/  IADD3 R4, PT, PT, R4, R11, RZ ;  /* 0x0000000b04047210 */ /* 0x010fca0007ffe0ff */
[----:B-----5:R-:W-:Y:S02]  /*02f0*/  IMAD R15, R3, -0x4, R4 ;  /* 0xfffffffc030f7824 */ /* 0x020fe400078e0204 */
[----:B--2---:R-:W-:-:S03]  /*0300*/  IMAD.WIDE R4, R5, 0x4, R12 ;  /* 0x0000000405047825 */ /* 0x004fc600078e020c */
[----:B------:R-:W-:Y:S02]  /*0310*/  ISETP.GT.AND P0, PT, R15, -0x1, PT ;  /* 0xffffffff0f00780c */ /* 0x000fe40003f04270 */
[----:B------:R0:W-:Y:S11]  /*0320*/  STG.E desc[UR4][R4.64], R15 ;  /* 0x0000000f04007986 */ /* 0x0001f6000c101904 */
[----:B------:R0:W-:Y:S01]  /*0330*/  @!P0 STG.E desc[UR4][R4.64], RZ ;  /* 0x000000ff04008986 */ /* 0x0001e2000c101904 */
[----:B------:R-:W-:Y:S05]  /*0340*/  @!P0 EXIT ;  /* 0x000000000000894d */ /* 0x000fea0003800000 */
[----:B------:R-:W-:-:S13]  /*0350*/  ISETP.GE.U32.AND P0, PT, R15, 0x100, PT ;  /* 0x000001000f00780c */ /* 0x000fda0003f06070 */
[----:B------:R-:W-:Y:S05]  /*0360*/  @!P0 EXIT ;  /* 0x000000000000894d */ /* 0x000fea0003800000 */
[----:B------:R-:W-:-:S05]  /*0370*/  HFMA2 R3, -RZ, RZ, 0, 1.5199184417724609375e-05 ;  /* 0x000000ffff037431 */ /* 0x000fca00000001ff */
[----:B------:R-:W-:Y:S01]  /*0380*/  STG.E desc[UR4][R4.64], R3 ;  /* 0x0000000304007986 */ /* 0x000fe2000c101904 */
[----:B------:R-:W-:Y:S05]  /*0390*/  EXIT ;  /* 0x000000000000794d */ /* 0x000fea0003800000 */
.L_x_1:
        /* <DEDUP_REMOVED lines=14> */
.L_x_5:


//--------------------- .text._Z6smoothPiS_ii     --------------------------
	.section	.text._Z6smoothPiS_ii,"ax",@progbits
	.align	128
        .global         _Z6smoothPiS_ii
        .type           _Z6smoothPiS_ii,@function
        .size           _Z6smoothPiS_ii,(.L_x_6 - _Z6smoothPiS_ii)
        .other          _Z6smoothPiS_ii,@"STO_CUDA_ENTRY STV_DEFAULT"
_Z6smoothPiS_ii:
.text._Z6smoothPiS_ii:
[----:B------:R-:W-:Y:S01]  /*0000*/  LDC R1, c[0x0][0x37c] ;  /* 0x0000df00ff017b82 */ /* 0x000fe20000000800 */
[----:B------:R-:W0:Y:S07]  /*0010*/  S2R R5, SR_TID.Y ;  /* 0x0000000000057919 */ /* 0x000e2e0000002200 */
[----:B------:R-:W1:Y:S01]  /*0020*/  LDC R3, c[0x0][0x360] ;  /* 0x0000d800ff037b82 */ /* 0x000e620000000800 */
[----:B------:R-:W2:Y:S01]  /*0030*/  LDCU.64 UR6, c[0x0][0x390] ;  /* 0x00007200ff0677ac */ /* 0x000ea20008000a00 */
[----:B------:R-:W1:Y:S06]  /*0040*/  S2R R0, SR_TID.X ;  /* 0x0000000000007919 */ /* 0x000e6c0000002100 */
[----:B------:R-:W0:Y:S08]  /*0050*/  S2UR UR5, SR_CTAID.Y ;  /* 0x00000000000579c3 */ /* 0x000e300000002600 */
[----:B------:R-:W0:Y:S08]  /*0060*/  LDC R2, c[0x0][0x364] ;  /* 0x0000d900ff027b82 */ /* 0x000e300000000800 */
[----:B------:R-:W1:Y:S01]  /*0070*/  S2UR UR4, SR_CTAID.X ;  /* 0x00000000000479c3 */ /* 0x000e620000002500 */
[----:B0-----:R-:W-:-:S05]  /*0080*/  IMAD R5, R2, UR5, R5 ;  /* 0x0000000502057c24 */ /* 0x001fca000f8e0205 */
[----:B--2---:R-:W-:Y:S01]  /*0090*/  ISETP.GE.AND P0, PT, R5, UR7, PT ;  /* 0x0000000705007c0c */ /* 0x004fe2000bf06270 */
[----:B-1----:R-:W-:-:S05]  /*00a0*/  IMAD R0, R3, UR4, R0 ;  /* 0x0000000403007c24 */ /* 0x002fca000f8e0200 */
[----:B------:R-:W-:-:S04]  /*00b0*/  ISETP.GE.OR P0, PT, R0, UR6, P0 ;  /* 0x0000000600007c0c */ /* 0x000fc80008706670 */
[----:B------:R-:W-:-:S13]  /*00c0*/  ISETP.LT.OR P0, PT, R0, RZ, P0 ;  /* 0x000000ff0000720c */ /* 0x000fda0000701670 */
[----:B------:R-:W-:Y:S05]  /*00d0*/  @P0 EXIT ;  /* 0x000000000000094d */ /* 0x000fea0003800000 */
[----:B------:R-:W-:Y:S01]  /*00e0*/  ISETP.NE.AND P0, PT, R5, RZ, PT ;  /* 0x000000ff0500720c */ /* 0x000fe20003f05270 */
[----:B------:R-:W-:Y:S02]  /*00f0*/  UIADD3 UR4, UPT, UPT, UR6, -0x1, URZ ;  /* 0xffffffff06047890 */ /* 0x000fe4000fffe0ff */
[----:B------:R-:W-:Y:S01]  /*0100*/  UIADD3 UR5, UPT, UPT, UR7, -0x1, URZ ;  /* 0xffffffff07057890 */ /* 0x000fe2000fffe0ff */
[----:B------:R-:W-:-:S04]  /*0110*/  ISETP.NE.AND P0, PT, R0, RZ, P0 ;  /* 0x000000ff0000720c */ /* 0x000fc80000705270 */
[----:B------:R-:W-:-:S04]  /*0120*/  ISETP.NE.AND P0, PT, R0, UR4, P0 ;  /* 0x0000000400007c0c */ /* 0x000fc80008705270 */
[C---:B------:R-:W-:Y:S02]  /*0130*/  ISETP.NE.AND P0, PT, R5.reuse, UR5, P0 ;  /* 0x0000000505007c0c */ /* 0x040fe40008705270 */
[----:B------:R-:W0:Y:S11]  /*0140*/  LDCU.64 UR4, c[0x0][0x358] ;  /* 0x00006b00ff0477ac */ /* 0x000e360008000a00 */
[----:B------:R-:W1:Y:S01]  /*0150*/  @!P0 LDC.64 R2, c[0x0][0x388] ;  /* 0x0000e200ff028b82 */ /* 0x000e620000000a00 */
[----:B------:R-:W-:-:S04]  /*0160*/  @!P0 IMAD R7, R5, UR6, R0 ;  /* 0x0000000605078c24 */ /* 0x000fc8000f8e0200 */
[----:B-1----:R-:W-:-:S05]  /*0170*/  @!P0 IMAD.WIDE R2, R7, 0x4, R2 ;  /* 0x0000000407028825 */ /* 0x002fca00078e0202 */
[----:B0-----:R0:W-:Y:S01]  /*0180*/  @!P0 STG.E desc[UR4][R2.64], RZ ;  /* 0x000000ff02008986 */ /* 0x0011e2000c101904 */
[----:B------:R-:W-:Y:S05]  /*0190*/  @!P0 EXIT ;  /* 0x000000000000894d */ /* 0x000fea0003800000 */
[----:B------:R-:W1:Y:S01]  /*01a0*/  LDCU.64 UR8, c[0x0][0x380] ;  /* 0x00007000ff0877ac */ /* 0x000e620008000a00 */
[----:B------:R-:W-:Y:S01]  /*01b0*/  IMAD R7, R5, UR6, RZ ;  /* 0x0000000605077c24 */ /* 0x000fe2000f8e02ff */
[----:B0-----:R-:W0:Y:S03]  /*01c0*/  LDC.64 R2, c[0x0][0x380] ;  /* 0x0000e000ff027b82 */ /* 0x001e260000000a00 */
[----:B------:R-:W-:Y:S01]  /*01d0*/  VIADD R9, R7, UR6 ;  /* 0x0000000607097c36 */ /* 0x000fe20008000000 */
[----:B------:R-:W-:-:S03]  /*01e0*/  IADD3 R5, P0, PT, R0, R7, RZ ;  /* 0x0000000700057210 */ /* 0x000fc60007f1e0ff */
[C---:B------:R-:W-:Y:S01]  /*01f0*/  IMAD.IADD R13, R0.reuse, 0x1, R9 ;  /* 0x00000001000d7824 */ /* 0x040fe200078e0209 */
[----:B------:R-:W-:Y:S02]  /*0200*/  IADD3 R8, P1, PT, R0, R9, RZ ;  /* 0x0000000900087210 */ /* 0x000fe40007f3e0ff */
[----:B------:R-:W-:Y:S02]  /*0210*/  LEA.HI.X.SX32 R6, R7, RZ, 0x1, P0 ;  /* 0x000000ff07067211 */ /* 0x000fe400000f0eff */
[----:B------:R-:W-:Y:S02]  /*0220*/  LEA.HI.X.SX32 R11, R9, RZ, 0x1, P1 ;  /* 0x000000ff090b7211 */ /* 0x000fe400008f0eff */
[C---:B-1----:R-:W-:Y:S02]  /*0230*/  LEA R14, P1, R8.reuse, UR8, 0x2 ;  /* 0x00000008080e7c11 */ /* 0x042fe4000f8210ff */
[----:B------:R-:W-:Y:S02]  /*0240*/  LEA R4, P0, R5, UR8, 0x2 ;  /* 0x0000000805047c11 */ /* 0x000fe4000f8010ff */
[----:B------:R-:W-:Y:S01]  /*0250*/  LEA.HI.X R15, R8, UR9, R11, 0x2, P1 ;  /* 0x00000009080f7c11 */ /* 0x000fe200088f140b */
[----:B------:R-:W-:Y:S01]  /*0260*/  VIADD R11, R7, -UR6 ;  /* 0x80000006070b7c36 */ /* 0x000fe20008000000 */
[----:B------:R-:W-:Y:S01]  /*0270*/  LEA.HI.X R5, R5, UR9, R6, 0x2, P0 ;  /* 0x0000000905057c11 */ /* 0x000fe200080f1406 */
[----:B------:R-:W-:-:S02]  /*0280*/  IMAD.IADD R7, R0, 0x1, R7 ;  /* 0x0000000100077824 */ /* 0x000fc400078e0207 */
[----:B0-----:R-:W-:Y:S01]  /*0290*/  IMAD.WIDE R12, R13, 0x4, R2 ;  /* 0x000000040d0c7825 */ /* 0x001fe200078e0202 */
[C---:B------:R-:W-:Y:S01]  /*02a0*/  IADD3 R6, P0, PT, R0.reuse, R11, RZ ;  /* 0x0000000b00067210 */ /* 0x040fe20007f1e0ff */
[----:B------:R-:W2:Y:S02]  /*02b0*/  LDG.E R14, desc[UR4][R14.64+-0x4] ;  /* 0xfffffc040e0e7981 */ /* 0x000ea4000c1e1900 */
[----:B------:R-:W-:Y:S01]  /*02c0*/  IMAD.IADD R19, R0, 0x1, R11 ;  /* 0x0000000100137824 */ /* 0x000fe200078e020b */
[----:B------:R-:W-:Y:S01]  /*02d0*/  LEA.HI.X.SX32 R11, R11, RZ, 0x1, P0 ;  /* 0x000000ff0b0b7211 */ /* 0x000fe200000f0eff */
[----:B------:R-:W-:Y:S01]  /*02e0*/  IMAD.WIDE R8, R7, 0x4, R2 ;  /* 0x0000000407087825 */ /* 0x000fe200078e0202 */
[C---:B------:R-:W-:Y:S01]  /*02f0*/  LEA R10, P0, R6.reuse, UR8, 0x2 ;  /* 0x00000008060a7c11 */ /* 0x040fe2000f8010ff */
[----:B------:R-:W2:Y:S04]  /*0300*/  LDG.E R17, desc[UR4][R12.64] ;  /* 0x000000040c117981 */ /* 0x000ea8000c1e1900 */
[----:B------:R-:W2:Y:S01]  /*0310*/  LDG.E R0, desc[UR4][R12.64+0x4] ;  /* 0x000004040c007981 */ /* 0x000ea2000c1e1900 */
[----:B------:R-:W-:-:S03]  /*0320*/  LEA.HI.X R11, R6, UR9, R11, 0x2, P0 ;  /* 0x00000009060b7c11 */ /* 0x000fc600080f140b */
[----:B------:R-:W3:Y:S01]  /*0330*/  LDG.E R5, desc[UR4][R4.64+-0x4] ;  /* 0xfffffc0404057981 */ /* 0x000ee2000c1e1900 */
[----:B------:R-:W-:-:S03]  /*0340*/  IMAD.WIDE R2, R19, 0x4, R2 ;  /* 0x0000000413027825 */ /* 0x000fc600078e0202 */
[----:B------:R-:W3:Y:S04]  /*0350*/  LDG.E R6, desc[UR4][R8.64] ;  /* 0x0000000408067981 */ /* 0x000ee8000c1e1900 */
[----:B------:R-:W4:Y:S04]  /*0360*/  LDG.E R10, desc[UR4][R10.64+-0x4] ;  /* 0xfffffc040a0a7981 */ /* 0x000f28000c1e1900 */
[----:B------:R-:W4:Y:S04]  /*0370*/  LDG.E R19, desc[UR4][R8.64+0x4] ;  /* 0x0000040408137981 */ /* 0x000f28000c1e1900 */
[----:B------:R-:W5:Y:S04]  /*0380*/  LDG.E R21, desc[UR4][R2.64] ;  /* 0x0000000402157981 */ /* 0x000f68000c1e1900 */
[----:B------:R-:W5:Y:S01]  /*0390*/  LDG.E R16, desc[UR4][R2.64+0x4] ;  /* 0x0000040402107981 */ /* 0x000f62000c1e1900 */
[----:B--2---:R-:W-:-:S02]  /*03a0*/  IADD3 R0, PT, PT, R0, R17, R14 ;  /* 0x0000001100007210 */ /* 0x004fc40007ffe00e */
[----:B------:R-:W0:Y:S02]  /*03b0*/  LDC.64 R14, c[0x0][0x388] ;  /* 0x0000e200ff0e7b82 */ /* 0x000e240000000a00 */
[----:B---3--:R-:W-:-:S04]  /*03c0*/  IADD3 R0, PT, PT, R6, R0, R5 ;  /* 0x0000000006007210 */ /* 0x008fc80007ffe005 */
[----:B----4-:R-:W-:-:S04]  /*03d0*/  IADD3 R0, PT, PT, R10, R0, R19 ;  /* 0x000000000a007210 */ /* 0x010fc80007ffe013 */
[----:B-----5:R-:W-:Y:S01]  /*03e0*/  IADD3 R0, PT, PT, R16, R0, R21 ;  /* 0x0000000010007210 */ /* 0x020fe20007ffe015 */
[----:B0-----:R-:W-:-:S03]  /*03f0*/  IMAD.WIDE R4, R7, 0x4, R14 ;  /* 0x0000000407047825 */ /* 0x001fc600078e020e */
[C---:B------:R-:W-:Y:S01]  /*0400*/  ISETP.GT.AND P0, PT, R0.reuse, -0x9, PT ;  /* 0xfffffff70000780c */ /* 0x040fe20003f04270 */
[----:B------:R-:W-:-:S05]  /*0410*/  IMAD.HI R6, R0, 0x38e38e39, RZ ;  /* 0x38e38e3900067827 */ /* 0x000fca00078e02ff */
[----:B------:R-:W-:-:S04]  /*0420*/  SHF.R.S32.HI R11, RZ, 0x1, R6 ;  /* 0x00000001ff0b7819 */ /* 0x000fc80000011406 */
[----:B------:R-:W-:-:S05]  /*0430*/  LEA.HI R11, R6, R11, RZ, 0x1 ;  /* 0x0000000b060b7211 */ /* 0x000fca00078f08ff */
[----:B------:R0:W-:Y:S04]  /*0440*/  STG.E desc[UR4][R4.64], R11 ;  /* 0x0000000b04007986 */ /* 0x0001e8000c101904 */
[----:B------:R0:W-:Y:S01]  /*0450*/  @!P0 STG.E desc[UR4][R4.64], RZ ;  /* 0x000000ff04008986 */ /* 0x0001e2000c101904 */
[----:B------:R-:W-:Y:S05]  /*0460*/  @!P0 EXIT ;  /* 0x000000000000894d */ /* 0x000fea0003800000 */
[----:B------:R-:W-:-:S13]  /*0470*/  ISETP.GE.AND P0, PT, R0, 0x900, PT ;  /* 0x000009000000780c */ /* 0x000fda0003f06270 */
[----:B------:R-:W-:Y:S05]  /*0480*/  @!P0 EXIT ;  /* 0x000000000000894d */ /* 0x000fea0003800000 */
[----:B------:R-:W-:-:S05]  /*0490*/  IMAD.MOV.U32 R3, RZ, RZ, 0xff ;  /* 0x000000ffff037424 */ /* 0x000fca00078e00ff */
[----:B------:R-:W-:Y:S01]  /*04a0*/  STG.E desc[UR4][R4.64], R3 ;  /* 0x0000000304007986 */ /* 0x000fe2000c101904 */
[----:B------:R-:W-:Y:S05]  /*04b0*/  EXIT ;  /* 0x000000000000794d */ /* 0x000fea0003800000 */
.L_x_2:
        /* <DEDUP_REMOVED lines=12> */
.L_x_6:


//--------------------- .text._Z6invertPiS_ii     --------------------------
	.section	.text._Z6invertPiS_ii,"ax",@progbits
	.align	128
        .global         _Z6invertPiS_ii
        .type           _Z6invertPiS_ii,@function
        .size           _Z6invertPiS_ii,(.L_x_7 - _Z6invertPiS_ii)
        .other          _Z6invertPiS_ii,@"STO_CUDA_ENTRY STV_DEFAULT"
_Z6invertPiS_ii:
.text._Z6invertPiS_ii:
        /* <DEDUP_REMOVED lines=14> */
[----:B------:R-:W0:Y:S01]  /*00e0*/  LDC.64 R2, c[0x0][0x380] ;  /* 0x0000e000ff027b82 */ /* 0x000e220000000a00 */
[----:B------:R-:W1:Y:S01]  /*00f0*/  LDCU.64 UR4, c[0x0][0x358] ;  /* 0x00006b00ff0477ac */ /* 0x000e620008000a00 */
[----:B------:R-:W-:-:S06]  /*0100*/  IMAD R7, R5, UR6, R0 ;  /* 0x0000000605077c24 */ /* 0x000fcc000f8e0200 */
[----:B------:R-:W2:Y:S01]  /*0110*/  LDC.64 R4, c[0x0][0x388] ;  /* 0x0000e200ff047b82 */ /* 0x000ea20000000a00 */
[----:B0-----:R-:W-:-:S06]  /*0120*/  IMAD.WIDE R2, R7, 0x4, R2 ;  /* 0x0000000407027825 */ /* 0x001fcc00078e0202 */
[----:B-1----:R-:W3:Y:S01]  /*0130*/  LDG.E R2, desc[UR4][R2.64] ;  /* 0x0000000402027981 */ /* 0x002ee2000c1e1900 */
[----:B--2---:R-:W-:Y:S01]  /*0140*/  IMAD.WIDE R4, R7, 0x4, R4 ;  /* 0x0000000407047825 */ /* 0x004fe200078e0204 */
[----:B---3--:R-:W-:-:S05]  /*0150*/  IADD3 R7, PT, PT, -R2, 0xff, RZ ;  /* 0x000000ff02077810 */ /* 0x008fca0007ffe1ff */
[----:B------:R-:W-:Y:S01]  /*0160*/  STG.E desc[UR4][R4.64], R7 ;  /* 0x0000000704007986 */ /* 0x000fe2000c101904 */
[----:B------:R-:W-:Y:S05]  /*0170*/  EXIT ;  /* 0x000000000000794d */ /* 0x000fea0003800000 */
.L_x_3:
        /* <DEDUP_REMOVED lines=16> */
.L_x_7:


//--------------------- .nv.shared.reserved.0     --------------------------
	.section	.nv.shared.reserved.0,"aw",@nobits
	.weak		__nv_reservedSMEM_offset_0_alias
	.size		__nv_reservedSMEM_offset_0_alias, 0, 64
	.other		__nv_reservedSMEM_offset_0_alias,@"STO_CUDA_RESERVED_SHARED STV_DEFAULT"
__nv_reservedSMEM_offset_0_alias:
	.zero		0
	.zero		64


//--------------------- .nv.constant0._Z7enhancePiS_ii --------------------------
	.section	.nv.constant0._Z7enhancePiS_ii,"a",@progbits
	.sectionflags	@""
	.align	4
.nv.constant0._Z7enhancePiS_ii:
	.zero		920


//--------------------- .nv.constant0._Z6detectPiS_ii --------------------------
	.section	.nv.constant0._Z6detectPiS_ii,"a",@progbits
	.sectionflags	@""
	.align	4
.nv.constant0._Z6detectPiS_ii:
	.zero		920


//--------------------- .nv.constant0._Z6smoothPiS_ii --------------------------
	.section	.nv.constant0._Z6smoothPiS_ii,"a",@progbits
	.sectionflags	@""
	.align	4
.nv.constant0._Z6smoothPiS_ii:
	.zero		920


//--------------------- .nv.constant0._Z6invertPiS_ii --------------------------
	.section	.nv.constant0._Z6invertPiS_ii,"a",@progbits
	.sectionflags	@""
	.align	4
.nv.constant0._Z6invertPiS_ii:
	.zero		920


//--------------------- SYMBOLS --------------------------

	.type		.nv.reservedSmem.offset0,@object
	.size		.nv.reservedSmem.offset0,0x4
